	.headerflags	@"EF_CUDA_TEXMODE_UNIFIED EF_CUDA_64BIT_ADDRESS EF_CUDA_ACCELERATORS EF_CUDA_SM90 EF_CUDA_VIRTUAL_SM(EF_CUDA_SM90)"
	.elftype	@"ET_EXEC"


//--------------------- .nv.info                  --------------------------
	.section	.nv.info,"",@"SHT_CUDA_INFO"
	.align	4


	//----- nvinfo : EIATTR_REGCOUNT
	.align		4
        /*0000*/ 	.byte	0x04, 0x2f
        /*0002*/ 	.short	(.L_1 - .L_0)
	.align		4
.L_0:
        /*0004*/ 	.word	index@(triton_poi_fused_convolution_19)
        /*0008*/ 	.word	0x0000001d


	//----- nvinfo : EIATTR_MIN_STACK_SIZE
	.align		4
.L_1:
        /*000c*/ 	.byte	0x04, 0x12
        /*000e*/ 	.short	(.L_3 - .L_2)
	.align		4
.L_2:
        /*0010*/ 	.word	index@(triton_poi_fused_convolution_19)
        /*0014*/ 	.word	0x00000000


	//----- nvinfo : EIATTR_FRAME_SIZE
	.align		4
.L_3:
        /*0018*/ 	.byte	0x04, 0x11
        /*001a*/ 	.short	(.L_5 - .L_4)
	.align		4
.L_4:
        /*001c*/ 	.word	index@(triton_poi_fused_convolution_19)
        /*0020*/ 	.word	0x00000000


	//----- nvinfo : EIATTR_MIN_STACK_SIZE
	.align		4
.L_5:
        /*0024*/ 	.byte	0x04, 0x12
        /*0026*/ 	.short	(.L_7 - .L_6)
	.align		4
.L_6:
        /*0028*/ 	.word	index@(triton_poi_fused_convolution_19)
        /*002c*/ 	.word	0x00000000
.L_7:


//--------------------- .nv.info.triton_poi_fused_convolution_19 --------------------------
	.section	.nv.info.triton_poi_fused_convolution_19,"",@"SHT_CUDA_INFO"
	.sectionflags	@""
	.align	4


	//----- nvinfo : EIATTR_CUDA_API_VERSION
	.align		4
        /*0000*/ 	.byte	0x04, 0x37
        /*0002*/ 	.short	(.L_9 - .L_8)
.L_8:
        /*0004*/ 	.word	0x0000007c


	//----- nvinfo : EIATTR_KPARAM_INFO
	.align		4
.L_9:
        /*0008*/ 	.byte	0x04, 0x17
        /*000a*/ 	.short	(.L_11 - .L_10)
.L_10:
        /*000c*/ 	.word	0x00000000
        /*0010*/ 	.short	0x0004
        /*0012*/ 	.short	0x001c
        /*0014*/ 	.byte	0x00, 0xf0, 0x11, 0x00


	//----- nvinfo : EIATTR_KPARAM_INFO
	.align		4
.L_11:
        /*0018*/ 	.byte	0x04, 0x17
        /*001a*/ 	.short	(.L_13 - .L_12)
.L_12:
        /*001c*/ 	.word	0x00000000
        /*0020*/ 	.short	0x0003
        /*0022*/ 	.short	0x0018
        /*0024*/ 	.byte	0x00, 0xf0, 0x11, 0x00


	//----- nvinfo : EIATTR_KPARAM_INFO
	.align		4
.L_13:
        /*0028*/ 	.byte	0x04, 0x17
        /*002a*/ 	.short	(.L_15 - .L_14)
.L_14:
        /*002c*/ 	.word	0x00000000
        /*0030*/ 	.short	0x0002
        /*0032*/ 	.short	0x0010
        /*0034*/ 	.byte	0x00, 0xf4, 0x21, 0x00


	//----- nvinfo : EIATTR_KPARAM_INFO
	.align		4
.L_15:
        /*0038*/ 	.byte	0x04, 0x17
        /*003a*/ 	.short	(.L_17 - .L_16)
.L_16:
        /*003c*/ 	.word	0x00000000
        /*0040*/ 	.short	0x0001
        /*0042*/ 	.short	0x0008
        /*0044*/ 	.byte	0x00, 0xf4, 0x21, 0x00


	//----- nvinfo : EIATTR_KPARAM_INFO
	.align		4
.L_17:
        /*0048*/ 	.byte	0x04, 0x17
        /*004a*/ 	.short	(.L_19 - .L_18)
.L_18:
        /*004c*/ 	.word	0x00000000
        /*0050*/ 	.short	0x0000
        /*0052*/ 	.short	0x0000
        /*0054*/ 	.byte	0x00, 0xf4, 0x21, 0x00


	//----- nvinfo : EIATTR_SPARSE_MMA_MASK
	.align		4
.L_19:
        /*0058*/ 	.byte	0x03, 0x50
        /*005a*/ 	.short	0x0000


	//----- nvinfo : EIATTR_MAXREG_COUNT
	.align		4
        /*005c*/ 	.byte	0x03, 0x1b
        /*005e*/ 	.short	0x00ff


	//----- nvinfo : EIATTR_EXIT_INSTR_OFFSETS
	.align		4
        /*0060*/ 	.byte	0x04, 0x1c
        /*0062*/ 	.short	(.L_21 - .L_20)


	//   ....[0]....
.L_20:
        /*0064*/ 	.word	0x00000560


	//   ....[1]....
        /*0068*/ 	.word	0x000005e0


	//----- nvinfo : EIATTR_REQNTID
	.align		4
.L_21:
        /*006c*/ 	.byte	0x04, 0x10
        /*006e*/ 	.short	(.L_23 - .L_22)
.L_22:
        /*0070*/ 	.word	0x00000080
        /*0074*/ 	.word	0x00000001
        /*0078*/ 	.word	0x00000001


	//----- nvinfo : EIATTR_CBANK_PARAM_SIZE
	.align		4
.L_23:
        /*007c*/ 	.byte	0x03, 0x19
        /*007e*/ 	.short	0x0020


	//----- nvinfo : EIATTR_PARAM_CBANK
	.align		4
        /*0080*/ 	.byte	0x04, 0x0a
        /*0082*/ 	.short	(.L_25 - .L_24)
	.align		4
.L_24:
        /*0084*/ 	.word	index@(.nv.constant0.triton_poi_fused_convolution_19)
        /*0088*/ 	.short	0x0210
        /*008a*/ 	.short	0x0020


	//----- nvinfo : EIATTR_SW_WAR
	.align		4
.L_25:
        /*008c*/ 	.byte	0x04, 0x36
        /*008e*/ 	.short	(.L_27 - .L_26)
.L_26:
        /*0090*/ 	.word	0x00000008
.L_27:


//--------------------- .nv.callgraph             --------------------------
	.section	.nv.callgraph,"",@"SHT_CUDA_CALLGRAPH"
	.align	4
	.sectionentsize	8
	.align		4
        /*0000*/ 	.word	0x00000000
	.align		4
        /*0004*/ 	.word	0xffffffff
	.align		4
        /*0008*/ 	.word	0x00000000
	.align		4
        /*000c*/ 	.word	0xfffffffe
	.align		4
        /*0010*/ 	.word	0x00000000
	.align		4
        /*0014*/ 	.word	0xfffffffd
	.align		4
        /*0018*/ 	.word	0x00000000
	.align		4
        /*001c*/ 	.word	0xfffffffc


//--------------------- .text.triton_poi_fused_convolution_19 --------------------------
	.section	.text.triton_poi_fused_convolution_19,"ax",@progbits
	.sectionflags	@"SHF_BARRIERS=1"
	.align	128
        .global         triton_poi_fused_convolution_19
        .type           triton_poi_fused_convolution_19,@function
        .size           triton_poi_fused_convolution_19,(.L_x_1 - triton_poi_fused_convolution_19)
        .other          triton_poi_fused_convolution_19,@"STO_CUDA_ENTRY STV_DEFAULT"
triton_poi_fused_convolution_19:
.text.triton_poi_fused_convolution_19:
[----:B------:R-:W0:Y:S01]  /*0000*/  LDC R1, c[0x0][0x28] ;  /* 0x00000a00ff017b82 */ /* 0x000e220000000800 */
[----:B------:R-:W1:Y:S07]  /*0010*/  S2R R2, SR_CTAID.Y ;  /* 0x0000000000027919 */ /* 0x000e6e0000002600 */
[----:B------:R-:W2:Y:S01]  /*0020*/  LDC.64 R12, c[0x0][0x210] ;  /* 0x00008400ff0c7b82 */ /* 0x000ea20000000a00 */
[----:B------:R-:W-:Y:S02]  /*0030*/  CS2R R6, SRZ ;  /* 0x0000000000067805 */ /* 0x000fe4000001ff00 */
[----:B------:R-:W-:Y:S01]  /*0040*/  CS2R R8, SRZ ;  /* 0x0000000000087805 */ /* 0x000fe2000001ff00 */
[----:B------:R-:W3:Y:S01]  /*0050*/  S2R R0, SR_TID.X ;  /* 0x0000000000007919 */ /* 0x000ee20000002100 */
[----:B------:R-:W-:Y:S01]  /*0060*/  CS2R R10, SRZ ;  /* 0x00000000000a7805 */ /* 0x000fe2000001ff00 */
[----:B------:R-:W-:Y:S01]  /*0070*/  ULDC.64 UR6, c[0x0][0x208] ;  /* 0x0000820000067ab9 */ /* 0x000fe20000000a00 */
[----:B------:R-:W4:Y:S01]  /*0080*/  S2R R16, SR_CTAID.X ;  /* 0x0000000000107919 */ /* 0x000f220000002500 */
[----:B-1----:R-:W-:-:S02]  /*0090*/  IMAD.SHL.U32 R2, R2, 0x10, RZ ;  /* 0x0000001002027824 */ /* 0x002fc400078e00ff */
[----:B---3--:R-:W-:Y:S01]  /*00a0*/  IMAD.SHL.U32 R3, R0, 0x4, RZ ;  /* 0x0000000400037824 */ /* 0x008fe200078e00ff */
[----:B------:R-:W-:Y:S01]  /*00b0*/  SHF.R.U32.HI R17, RZ, 0x2, R0 ;  /* 0x00000002ff117819 */ /* 0x000fe20000011600 */
[----:B----4-:R-:W-:-:S03]  /*00c0*/  IMAD.SHL.U32 R16, R16, 0x40, RZ ;  /* 0x0000004010107824 */ /* 0x010fc600078e00ff */
[----:B------:R-:W-:Y:S02]  /*00d0*/  LOP3.LUT R4, R2, 0xc, R3, 0xf8, !PT ;  /* 0x0000000c02047812 */ /* 0x000fe400078ef803 */
[----:B------:R-:W-:Y:S02]  /*00e0*/  SGXT.U32 R17, R17, 0x5 ;  /* 0x000000051111781a */ /* 0x000fe40000000000 */
[----:B------:R-:W-:Y:S02]  /*00f0*/  ISETP.GE.AND P0, PT, R4, 0x10, PT ;  /* 0x000000100400780c */ /* 0x000fe40003f06270 */
[----:B------:R-:W-:-:S05]  /*0100*/  LOP3.LUT R5, R16, R17, RZ, 0xfc, !PT ;  /* 0x0000001110057212 */ /* 0x000fca00078efcff */
[----:B------:R-:W-:Y:S01]  /*0110*/  IMAD R21, R4, 0x400, R5 ;  /* 0x0000040004157824 */ /* 0x000fe200078e0205 */
[----:B------:R-:W-:-:S03]  /*0120*/  CS2R R4, SRZ ;  /* 0x0000000000047805 */ /* 0x000fc6000001ff00 */
[----:B------:R-:W-:Y:S02]  /*0130*/  IMAD.SHL.U32 R21, R21, 0x4, RZ ;  /* 0x0000000415157824 */ /* 0x000fe400078e00ff */
[----:B------:R-:W1:Y:S03]  /*0140*/  @!P0 LDC.64 R18, c[0x0][0x218] ;  /* 0x00008600ff128b82 */ /* 0x000e660000000a00 */
[C---:B------:R-:W-:Y:S01]  /*0150*/  LOP3.LUT R23, R21.reuse, 0x80, RZ, 0xfc, !PT ;  /* 0x0000008015177812 */ /* 0x040fe200078efcff */
[----:B--2---:R-:W-:Y:S01]  /*0160*/  IMAD.WIDE R20, R21, 0x4, R12 ;  /* 0x0000000415147825 */ /* 0x004fe200078e020c */
[----:B------:R-:W-:-:S03]  /*0170*/  CS2R R14, SRZ ;  /* 0x00000000000e7805 */ /* 0x000fc6000001ff00 */
[----:B------:R-:W-:Y:S01]  /*0180*/  IMAD.WIDE R22, R23, 0x4, R12 ;  /* 0x0000000417167825 */ /* 0x000fe200078e020c */
[----:B------:R-:W-:Y:S01]  /*0190*/  CS2R R12, SRZ ;  /* 0x00000000000c7805 */ /* 0x000fe2000001ff00 */
[----:B------:R-:W2:Y:S05]  /*01a0*/  @!P0 LDG.E.EL.128 R4, desc[UR6][R20.64] ;  /* 0x0000000614048981 */ /* 0x000eaa000c2e1d00 */
[----:B------:R-:W3:Y:S04]  /*01b0*/  @!P0 LDG.E.EL.128 R12, desc[UR6][R22.64] ;  /* 0x00000006160c8981 */ /* 0x000ee8000c2e1d00 */
[----:B-1----:R1:W2:Y:S01]  /*01c0*/  @!P0 LDG.E.EL.128 R8, desc[UR6][R18.64] ;  /* 0x0000000612088981 */ /* 0x0022a2000c2e1d00 */
[----:B------:R-:W4:Y:S01]  /*01d0*/  S2UR UR5, SR_CgaCtaId ;  /* 0x00000000000579c3 */ /* 0x000f220000008800 */
[----:B------:R-:W-:Y:S01]  /*01e0*/  IMAD.SHL.U32 R24, R0, 0x100, RZ ;  /* 0x0000010000187824 */ /* 0x000fe200078e00ff */
[----:B------:R-:W-:-:S04]  /*01f0*/  UMOV UR4, 0x400 ;  /* 0x0000040000047882 */ /* 0x000fc80000000000 */
[----:B------:R-:W-:-:S04]  /*0200*/  LOP3.LUT R24, R24, 0x300, RZ, 0xc0, !PT ;  /* 0x0000030018187812 */ /* 0x000fc800078ec0ff */
[C---:B------:R-:W-:Y:S02]  /*0210*/  LOP3.LUT R25, R24.reuse, R17, RZ, 0xfc, !PT ;  /* 0x0000001118197212 */ /* 0x040fe400078efcff */
[C---:B-1----:R-:W-:Y:S02]  /*0220*/  LOP3.LUT R18, R24.reuse, 0x40, RZ, 0xfc, !PT ;  /* 0x0000004018127812 */ /* 0x042fe400078efcff */
[C---:B------:R-:W-:Y:S02]  /*0230*/  LOP3.LUT R20, R24.reuse, 0x80, RZ, 0xfc, !PT ;  /* 0x0000008018147812 */ /* 0x040fe400078efcff */
[C---:B------:R-:W-:Y:S02]  /*0240*/  LOP3.LUT R26, R24.reuse, 0xc0, RZ, 0xfc, !PT ;  /* 0x000000c0181a7812 */ /* 0x040fe400078efcff */
[-C--:B------:R-:W-:Y:S02]  /*0250*/  LEA.HI R17, R24, R25.reuse, RZ, 0x1a ;  /* 0x0000001918117211 */ /* 0x080fe400078fd0ff */
[-C--:B------:R-:W-:Y:S01]  /*0260*/  LEA.HI R18, R18, R25.reuse, RZ, 0x1a ;  /* 0x0000001912127211 */ /* 0x080fe200078fd0ff */
[----:B0---4-:R-:W-:Y:S01]  /*0270*/  UPRMT UR4, UR5, 0x654, UR4 ;  /* 0x0000065405047896 */ /* 0x011fe20008000004 */
[----:B------:R-:W-:-:S02]  /*0280*/  LEA.HI R19, R20, R25, RZ, 0x1a ;  /* 0x0000001914137211 */ /* 0x000fc400078fd0ff */
[----:B------:R-:W-:-:S03]  /*0290*/  LEA.HI R20, R26, R25, RZ, 0x1a ;  /* 0x000000191a147211 */ /* 0x000fc600078fd0ff */
[----:B------:R-:W-:Y:S02]  /*02a0*/  LEA R17, R17, UR4, 0x2 ;  /* 0x0000000411117c11 */ /* 0x000fe4000f8e10ff */
[----:B------:R-:W-:Y:S02]  /*02b0*/  LEA R18, R18, UR4, 0x2 ;  /* 0x0000000412127c11 */ /* 0x000fe4000f8e10ff */
[----:B------:R-:W-:Y:S02]  /*02c0*/  LEA R19, R19, UR4, 0x2 ;  /* 0x0000000413137c11 */ /* 0x000fe4000f8e10ff */
[----:B------:R-:W-:Y:S02]  /*02d0*/  LEA R20, R20, UR4, 0x2 ;  /* 0x0000000414147c11 */ /* 0x000fe4000f8e10ff */
[----:B------:R-:W-:Y:S01]  /*02e0*/  LOP3.LUT R16, R16, 0x3c, R3, 0xf8, !PT ;  /* 0x0000003c10107812 */ /* 0x000fe200078ef803 */
[----:B--2---:R-:W-:Y:S01]  /*02f0*/  FADD R4, R8, R4 ;  /* 0x0000000408047221 */ /* 0x004fe20000000000 */
[----:B------:R-:W-:Y:S01]  /*0300*/  FADD R5, R9, R5 ;  /* 0x0000000509057221 */ /* 0x000fe20000000000 */
[----:B------:R-:W-:Y:S01]  /*0310*/  FADD R21, R10, R6 ;  /* 0x000000060a157221 */ /* 0x000fe20000000000 */
[----:B------:R-:W-:Y:S01]  /*0320*/  FADD R22, R11, R7 ;  /* 0x000000070b167221 */ /* 0x000fe20000000000 */
[----:B---3--:R-:W-:Y:S01]  /*0330*/  FADD R12, R8, R12 ;  /* 0x0000000c080c7221 */ /* 0x008fe20000000000 */
[----:B------:R-:W-:Y:S01]  /*0340*/  FADD R13, R9, R13 ;  /* 0x0000000d090d7221 */ /* 0x000fe20000000000 */
[----:B------:R-:W-:Y:S01]  /*0350*/  STS [R17], R4 ;  /* 0x0000000411007388 */ /* 0x000fe20000000800 */
[----:B------:R-:W-:Y:S01]  /*0360*/  FADD R14, R10, R14 ;  /* 0x0000000e0a0e7221 */ /* 0x000fe20000000000 */
[----:B------:R-:W-:Y:S01]  /*0370*/  FADD R15, R11, R15 ;  /* 0x0000000f0b0f7221 */ /* 0x000fe20000000000 */
[----:B------:R-:W-:Y:S01]  /*0380*/  SHF.R.U32.HI R7, RZ, 0x6, R3 ;  /* 0x00000006ff077819 */ /* 0x000fe20000011603 */
[----:B------:R-:W-:Y:S01]  /*0390*/  STS [R18+0x100], R5 ;  /* 0x0001000512007388 */ /* 0x000fe20000000800 */
[----:B------:R-:W0:Y:S03]  /*03a0*/  LDC.64 R8, c[0x0][0x220] ;  /* 0x00008800ff087b82 */ /* 0x000e260000000a00 */
[----:B------:R-:W-:Y:S04]  /*03b0*/  STS [R19+0x200], R21 ;  /* 0x0002001513007388 */ /* 0x000fe80000000800 */
[----:B------:R-:W-:Y:S04]  /*03c0*/  STS [R20+0x300], R22 ;  /* 0x0003001614007388 */ /* 0x000fe80000000800 */
[----:B------:R-:W-:Y:S04]  /*03d0*/  STS [R17+0x80], R12 ;  /* 0x0000800c11007388 */ /* 0x000fe80000000800 */
[----:B------:R1:W-:Y:S04]  /*03e0*/  STS [R18+0x180], R13 ;  /* 0x0001800d12007388 */ /* 0x0003e80000000800 */
[----:B------:R-:W-:Y:S04]  /*03f0*/  STS [R19+0x280], R14 ;  /* 0x0002800e13007388 */ /* 0x000fe80000000800 */
[----:B------:R-:W-:Y:S01]  /*0400*/  STS [R20+0x380], R15 ;  /* 0x0003800f14007388 */ /* 0x000fe20000000800 */
[----:B------:R-:W-:-:S02]  /*0410*/  LOP3.LUT R10, R3, 0x1fc, RZ, 0xc0, !PT ;  /* 0x000001fc030a7812 */ /* 0x000fc400078ec0ff */
[----:B------:R-:W-:-:S05]  /*0420*/  SGXT.U32 R7, R7, 0x3 ;  /* 0x000000030707781a */ /* 0x000fca0000000000 */
[----:B------:R-:W-:-:S05]  /*0430*/  IMAD.IADD R7, R10, 0x1, R7 ;  /* 0x000000010a077824 */ /* 0x000fca00078e0207 */
[----:B------:R-:W-:Y:S01]  /*0440*/  LEA R23, R7, UR4, 0x2 ;  /* 0x0000000407177c11 */ /* 0x000fe2000f8e10ff */
[----:B------:R-:W-:Y:S01]  /*0450*/  BAR.SYNC.DEFER_BLOCKING 0x0 ;  /* 0x0000000000007b1d */ /* 0x000fe20000010000 */
[----:B------:R-:W-:-:S04]  /*0460*/  SHF.R.U32.HI R11, RZ, 0x4, R0 ;  /* 0x00000004ff0b7819 */ /* 0x000fc80000011600 */
[----:B------:R-:W-:Y:S01]  /*0470*/  SGXT.U32 R11, R11, 0x3 ;  /* 0x000000030b0b781a */ /* 0x000fe20000000000 */
[----:B------:R-:W-:Y:S04]  /*0480*/  LDS R4, [R23] ;  /* 0x0000000017047984 */ /* 0x000fe80000000800 */
[----:B------:R-:W-:Y:S04]  /*0490*/  LDS R5, [R23+0x4] ;  /* 0x0000040017057984 */ /* 0x000fe80000000800 */
[----:B------:R-:W-:Y:S04]  /*04a0*/  LDS R6, [R23+0x8] ;  /* 0x0000080017067984 */ /* 0x000fe80000000800 */
[----:B------:R-:W2:Y:S01]  /*04b0*/  LDS R7, [R23+0xc] ;  /* 0x00000c0017077984 */ /* 0x000ea20000000800 */
[----:B------:R-:W-:-:S04]  /*04c0*/  LOP3.LUT R11, R2, R11, RZ, 0xfc, !PT ;  /* 0x0000000b020b7212 */ /* 0x000fc800078efcff */
[C---:B------:R-:W-:Y:S02]  /*04d0*/  LOP3.LUT R0, R11.reuse, 0x8, RZ, 0xfc, !PT ;  /* 0x000000080b007812 */ /* 0x040fe400078efcff */
[C---:B------:R-:W-:Y:S02]  /*04e0*/  ISETP.GE.AND P1, PT, R11.reuse, 0x10, PT ;  /* 0x000000100b00780c */ /* 0x040fe40003f26270 */
[----:B------:R-:W-:Y:S01]  /*04f0*/  ISETP.GE.AND P0, PT, R0, 0x10, PT ;  /* 0x000000100000780c */ /* 0x000fe20003f06270 */
[----:B------:R-:W-:Y:S01]  /*0500*/  IMAD R3, R11, 0x1000, R16 ;  /* 0x000010000b037824 */ /* 0x000fe200078e0210 */
[----:B-1----:R-:W-:-:S03]  /*0510*/  LOP3.LUT R13, R10, 0x200, RZ, 0xfc, !PT ;  /* 0x000002000a0d7812 */ /* 0x002fc600078efcff */
[----:B0-----:R-:W-:Y:S01]  /*0520*/  IMAD.WIDE R2, R3, 0x4, R8 ;  /* 0x0000000403027825 */ /* 0x001fe200078e0208 */
[----:B------:R-:W-:-:S04]  /*0530*/  LEA.HI R13, R13, R10, RZ, 0x1a ;  /* 0x0000000a0d0d7211 */ /* 0x000fc800078fd0ff */
[----:B------:R-:W-:Y:S01]  /*0540*/  LEA R13, R13, UR4, 0x2 ;  /* 0x000000040d0d7c11 */ /* 0x000fe2000f8e10ff */
[----:B--2---:R0:W-:Y:S02]  /*0550*/  @!P1 STG.E.128 desc[UR6][R2.64], R4 ;  /* 0x0000000402009986 */ /* 0x0041e4000c101d06 */
[----:B0-----:R-:W-:Y:S05]  /*0560*/  @P0 EXIT ;  /* 0x000000000000094d */ /* 0x001fea0003800000 */
[----:B0-----:R-:W-:Y:S01]  /*0570*/  LDS R4, [R13+0x800] ;  /* 0x000800000d047984 */ /* 0x001fe20000000800 */
[----:B------:R-:W-:-:S03]  /*0580*/  IMAD R3, R0, 0x1000, R16 ;  /* 0x0000100000037824 */ /* 0x000fc600078e0210 */
[----:B------:R-:W-:Y:S01]  /*0590*/  LDS R5, [R13+0x804] ;  /* 0x000804000d057984 */ /* 0x000fe20000000800 */
[----:B------:R-:W-:-:S03]  /*05a0*/  IMAD.WIDE R8, R3, 0x4, R8 ;  /* 0x0000000403087825 */ /* 0x000fc600078e0208 */
[----:B------:R-:W-:Y:S04]  /*05b0*/  LDS R6, [R13+0x808] ;  /* 0x000808000d067984 */ /* 0x000fe80000000800 */
[----:B------:R-:W0:Y:S04]  /*05c0*/  LDS R7, [R13+0x80c] ;  /* 0x00080c000d077984 */ /* 0x000e280000000800 */
[----:B0-----:R-:W-:Y:S01]  /*05d0*/  STG.E.128 desc[UR6][R8.64], R4 ;  /* 0x0000000408007986 */ /* 0x001fe2000c101d06 */
[----:B------:R-:W-:Y:S05]  /*05e0*/  EXIT ;  /* 0x000000000000794d */ /* 0x000fea0003800000 */
.L_x_0:
[----:B------:R-:W-:-:S00]  /*05f0*/  BRA `(.L_x_0) ;  /* 0xfffffffc00fc7947 */ /* 0x000fc0000383ffff */
[----:B------:R-:W-:-:S00]  /*0600*/  NOP ;  /* 0x0000000000007918 */ /* 0x000fc00000000000 */
[----:B------:R-:W-:-:S00]  /*0610*/  NOP ;  /* 0x0000000000007918 */ /* 0x000fc00000000000 */
[----:B------:R-:W-:-:S00]  /*0620*/  NOP ;  /* 0x0000000000007918 */ /* 0x000fc00000000000 */
[----:B------:R-:W-:-:S00]  /*0630*/  NOP ;  /* 0x0000000000007918 */ /* 0x000fc00000000000 */
[----:B------:R-:W-:-:S00]  /*0640*/  NOP ;  /* 0x0000000000007918 */ /* 0x000fc00000000000 */
[----:B------:R-:W-:-:S00]  /*0650*/  NOP ;  /* 0x0000000000007918 */ /* 0x000fc00000000000 */
[----:B------:R-:W-:-:S00]  /*0660*/  NOP ;  /* 0x0000000000007918 */ /* 0x000fc00000000000 */
[----:B------:R-:W-:-:S00]  /*0670*/  NOP ;  /* 0x0000000000007918 */ /* 0x000fc00000000000 */
.L_x_1:


//--------------------- .nv.shared.triton_poi_fused_convolution_19 --------------------------
	.section	.nv.shared.triton_poi_fused_convolution_19,"aw",@nobits
	.sectionflags	@""
	.align	16
	.zero		1024


//--------------------- .nv.constant0.triton_poi_fused_convolution_19 --------------------------
	.section	.nv.constant0.triton_poi_fused_convolution_19,"a",@progbits
	.sectionflags	@""
	.align	4
.nv.constant0.triton_poi_fused_convolution_19:
	.zero		560
